	.headerflags	@"EF_CUDA_TEXMODE_UNIFIED EF_CUDA_64BIT_ADDRESS EF_CUDA_ACCELERATORS EF_CUDA_SM90 EF_CUDA_VIRTUAL_SM(EF_CUDA_SM90)"
	.elftype	@"ET_EXEC"


//--------------------- .nv.info                  --------------------------
	.section	.nv.info,"",@"SHT_CUDA_INFO"
	.align	4


	//----- nvinfo : EIATTR_REGCOUNT
	.align		4
        /*0000*/ 	.byte	0x04, 0x2f
        /*0002*/ 	.short	(.L_1 - .L_0)
	.align		4
.L_0:
        /*0004*/ 	.word	index@(triton_poi_fused_mul_3)
        /*0008*/ 	.word	0x0000000c


	//----- nvinfo : EIATTR_MIN_STACK_SIZE
	.align		4
.L_1:
        /*000c*/ 	.byte	0x04, 0x12
        /*000e*/ 	.short	(.L_3 - .L_2)
	.align		4
.L_2:
        /*0010*/ 	.word	index@(triton_poi_fused_mul_3)
        /*0014*/ 	.word	0x00000000


	//----- nvinfo : EIATTR_FRAME_SIZE
	.align		4
.L_3:
        /*0018*/ 	.byte	0x04, 0x11
        /*001a*/ 	.short	(.L_5 - .L_4)
	.align		4
.L_4:
        /*001c*/ 	.word	index@(triton_poi_fused_mul_3)
        /*0020*/ 	.word	0x00000000


	//----- nvinfo : EIATTR_MIN_STACK_SIZE
	.align		4
.L_5:
        /*0024*/ 	.byte	0x04, 0x12
        /*0026*/ 	.short	(.L_7 - .L_6)
	.align		4
.L_6:
        /*0028*/ 	.word	index@(triton_poi_fused_mul_3)
        /*002c*/ 	.word	0x00000000
.L_7:


//--------------------- .nv.info.triton_poi_fused_mul_3 --------------------------
	.section	.nv.info.triton_poi_fused_mul_3,"",@"SHT_CUDA_INFO"
	.sectionflags	@""
	.align	4


	//----- nvinfo : EIATTR_CUDA_API_VERSION
	.align		4
        /*0000*/ 	.byte	0x04, 0x37
        /*0002*/ 	.short	(.L_9 - .L_8)
.L_8:
        /*0004*/ 	.word	0x0000007c


	//----- nvinfo : EIATTR_KPARAM_INFO
	.align		4
.L_9:
        /*0008*/ 	.byte	0x04, 0x17
        /*000a*/ 	.short	(.L_11 - .L_10)
.L_10:
        /*000c*/ 	.word	0x00000000
        /*0010*/ 	.short	0x0003
        /*0012*/ 	.short	0x0018
        /*0014*/ 	.byte	0x00, 0xf0, 0x11, 0x00


	//----- nvinfo : EIATTR_KPARAM_INFO
	.align		4
.L_11:
        /*0018*/ 	.byte	0x04, 0x17
        /*001a*/ 	.short	(.L_13 - .L_12)
.L_12:
        /*001c*/ 	.word	0x00000000
        /*0020*/ 	.short	0x0002
        /*0022*/ 	.short	0x0010
        /*0024*/ 	.byte	0x00, 0xf4, 0x21, 0x00


	//----- nvinfo : EIATTR_KPARAM_INFO
	.align		4
.L_13:
        /*0028*/ 	.byte	0x04, 0x17
        /*002a*/ 	.short	(.L_15 - .L_14)
.L_14:
        /*002c*/ 	.word	0x00000000
        /*0030*/ 	.short	0x0001
        /*0032*/ 	.short	0x0008
        /*0034*/ 	.byte	0x00, 0xf4, 0x21, 0x00


	//----- nvinfo : EIATTR_KPARAM_INFO
	.align		4
.L_15:
        /*0038*/ 	.byte	0x04, 0x17
        /*003a*/ 	.short	(.L_17 - .L_16)
.L_16:
        /*003c*/ 	.word	0x00000000
        /*0040*/ 	.short	0x0000
        /*0042*/ 	.short	0x0000
        /*0044*/ 	.byte	0x00, 0xf4, 0x21, 0x00


	//----- nvinfo : EIATTR_SPARSE_MMA_MASK
	.align		4
.L_17:
        /*0048*/ 	.byte	0x03, 0x50
        /*004a*/ 	.short	0x0000


	//----- nvinfo : EIATTR_MAXREG_COUNT
	.align		4
        /*004c*/ 	.byte	0x03, 0x1b
        /*004e*/ 	.short	0x00ff


	//----- nvinfo : EIATTR_EXIT_INSTR_OFFSETS
	.align		4
        /*0050*/ 	.byte	0x04, 0x1c
        /*0052*/ 	.short	(.L_19 - .L_18)


	//   ....[0]....
.L_18:
        /*0054*/ 	.word	0x00000230


	//   ....[1]....
        /*0058*/ 	.word	0x00000250


	//----- nvinfo : EIATTR_REQNTID
	.align		4
.L_19:
        /*005c*/ 	.byte	0x04, 0x10
        /*005e*/ 	.short	(.L_21 - .L_20)
.L_20:
        /*0060*/ 	.word	0x00000080
        /*0064*/ 	.word	0x00000001
        /*0068*/ 	.word	0x00000001


	//----- nvinfo : EIATTR_CBANK_PARAM_SIZE
	.align		4
.L_21:
        /*006c*/ 	.byte	0x03, 0x19
        /*006e*/ 	.short	0x001c


	//----- nvinfo : EIATTR_PARAM_CBANK
	.align		4
        /*0070*/ 	.byte	0x04, 0x0a
        /*0072*/ 	.short	(.L_23 - .L_22)
	.align		4
.L_22:
        /*0074*/ 	.word	index@(.nv.constant0.triton_poi_fused_mul_3)
        /*0078*/ 	.short	0x0210
        /*007a*/ 	.short	0x001c


	//----- nvinfo : EIATTR_SW_WAR
	.align		4
.L_23:
        /*007c*/ 	.byte	0x04, 0x36
        /*007e*/ 	.short	(.L_25 - .L_24)
.L_24:
        /*0080*/ 	.word	0x00000008
.L_25:


//--------------------- .nv.callgraph             --------------------------
	.section	.nv.callgraph,"",@"SHT_CUDA_CALLGRAPH"
	.align	4
	.sectionentsize	8
	.align		4
        /*0000*/ 	.word	0x00000000
	.align		4
        /*0004*/ 	.word	0xffffffff
	.align		4
        /*0008*/ 	.word	0x00000000
	.align		4
        /*000c*/ 	.word	0xfffffffe
	.align		4
        /*0010*/ 	.word	0x00000000
	.align		4
        /*0014*/ 	.word	0xfffffffd
	.align		4
        /*0018*/ 	.word	0x00000000
	.align		4
        /*001c*/ 	.word	0xfffffffc


//--------------------- .text.triton_poi_fused_mul_3 --------------------------
	.section	.text.triton_poi_fused_mul_3,"ax",@progbits
	.align	128
        .global         triton_poi_fused_mul_3
        .type           triton_poi_fused_mul_3,@function
        .size           triton_poi_fused_mul_3,(.L_x_1 - triton_poi_fused_mul_3)
        .other          triton_poi_fused_mul_3,@"STO_CUDA_ENTRY STV_DEFAULT"
triton_poi_fused_mul_3:
.text.triton_poi_fused_mul_3:
[----:B------:R-:W0:Y:S02]  /*0000*/  LDC R1, c[0x0][0x28] ;  /* 0x00000a00ff017b82 */ /* 0x000e240000000800 */
[----:B------:R-:W1:Y:S01]  /*0010*/  S2R R0, SR_TID.X ;  /* 0x0000000000007919 */ /* 0x000e620000002100 */
[----:B------:R-:W2:Y:S01]  /*0020*/  LDC.64 R4, c[0x0][0x218] ;  /* 0x00008600ff047b82 */ /* 0x000ea20000000a00 */
[----:B------:R-:W-:Y:S01]  /*0030*/  HFMA2.MMA R6, -RZ, RZ, 0, 0 ;  /* 0x00000000ff067435 */ /* 0x000fe200000001ff */
[----:B------:R-:W-:Y:S01]  /*0040*/  ULDC.64 UR4, c[0x0][0x208] ;  /* 0x0000820000047ab9 */ /* 0x000fe20000000a00 */
[----:B------:R-:W3:Y:S01]  /*0050*/  S2R R7, SR_CTAID.X ;  /* 0x0000000000077919 */ /* 0x000ee20000002500 */
[----:B-1----:R-:W-:Y:S02]  /*0060*/  LOP3.LUT R0, R0, 0x7f, RZ, 0xc0, !PT ;  /* 0x0000007f00007812 */ /* 0x002fe400078ec0ff */
[----:B---3--:R-:W-:Y:S02]  /*0070*/  SHF.R.S32.HI R2, RZ, 0x18, R7 ;  /* 0x00000018ff027819 */ /* 0x008fe40000011407 */
[----:B------:R-:W-:Y:S02]  /*0080*/  LEA R7, R7, R0, 0x7 ;  /* 0x0000000007077211 */ /* 0x000fe400078e38ff */
[----:B------:R-:W-:-:S02]  /*0090*/  SGXT R0, R2, 0x1 ;  /* 0x000000010200781a */ /* 0x000fc40000000200 */
[----:B------:R-:W-:Y:S02]  /*00a0*/  ISETP.GE.AND P0, PT, R7, 0x100, PT ;  /* 0x000001000700780c */ /* 0x000fe40003f06270 */
[----:B------:R-:W-:-:S04]  /*00b0*/  LEA.HI R0, R0, R7, RZ, 0x4 ;  /* 0x0000000700007211 */ /* 0x000fc800078f20ff */
[----:B------:R-:W-:-:S05]  /*00c0*/  SHF.R.S32.HI R3, RZ, 0x4, R0 ;  /* 0x00000004ff037819 */ /* 0x000fca0000011400 */
[----:B--2---:R-:W-:Y:S02]  /*00d0*/  IMAD.WIDE R4, R3, 0x4, R4 ;  /* 0x0000000403047825 */ /* 0x004fe400078e0204 */
[----:B------:R-:W1:Y:S03]  /*00e0*/  LDC.64 R2, c[0x0][0x210] ;  /* 0x00008400ff027b82 */ /* 0x000e660000000a00 */
[----:B------:R2:W3:Y:S01]  /*00f0*/  @!P0 LDG.E.EL R6, desc[UR4][R4.64] ;  /* 0x0000000404068981 */ /* 0x0004e2000c2e1900 */
[----:B------:R-:W-:-:S04]  /*0100*/  MOV R0, RZ ;  /* 0x000000ff00007202 */ /* 0x000fc80000000f00 */
[----:B--2---:R-:W2:Y:S01]  /*0110*/  LDC.64 R4, c[0x0][0x220] ;  /* 0x00008800ff047b82 */ /* 0x004ea20000000a00 */
[----:B-1----:R-:W-:-:S05]  /*0120*/  IMAD.WIDE R2, R7, 0x4, R2 ;  /* 0x0000000407027825 */ /* 0x002fca00078e0202 */
[----:B------:R1:W4:Y:S02]  /*0130*/  @!P0 LDG.E R0, desc[UR4][R2.64] ;  /* 0x0000000402008981 */ /* 0x000324000c1e1900 */
[----:B-1----:R-:W-:Y:S01]  /*0140*/  HFMA2.MMA R3, -RZ, RZ, 1.625, 0 ;  /* 0x3e800000ff037435 */ /* 0x002fe200000001ff */
[----:B---3--:R-:W-:-:S04]  /*0150*/  FADD R6, RZ, -R6 ;  /* 0x80000006ff067221 */ /* 0x008fc80000000000 */
[----:B------:R-:W-:-:S05]  /*0160*/  FMUL R6, R6, 1.4426950216293334961 ;  /* 0x3fb8aa3b06067820 */ /* 0x000fca0000400000 */
[----:B------:R-:W-:-:S13]  /*0170*/  FSETP.GEU.AND P1, PT, R6, -126, PT ;  /* 0xc2fc00000600780b */ /* 0x000fda0003f2e000 */
[----:B------:R-:W-:-:S04]  /*0180*/  @!P1 FMUL R6, R6, 0.5 ;  /* 0x3f00000006069820 */ /* 0x000fc80000400000 */
[----:B------:R-:W1:Y:S02]  /*0190*/  MUFU.EX2 R8, R6 ;  /* 0x0000000600087308 */ /* 0x000e640000000800 */
[----:B-1----:R-:W-:-:S04]  /*01a0*/  @!P1 FMUL R8, R8, R8 ;  /* 0x0000000808089220 */ /* 0x002fc80000400000 */
[----:B------:R-:W-:-:S05]  /*01b0*/  FADD R8, R8, 1 ;  /* 0x3f80000008087421 */ /* 0x000fca0000000000 */
[----:B------:R-:W-:-:S04]  /*01c0*/  FSETP.GT.AND P1, PT, R8, 8.50705917302346158658e+37, PT ;  /* 0x7e8000000800780b */ /* 0x000fc80003f24000 */
[----:B------:R-:W-:-:S09]  /*01d0*/  FSEL R3, R3, 1, P1 ;  /* 0x3f80000003037808 */ /* 0x000fd20000800000 */
[----:B------:R-:W-:-:S06]  /*01e0*/  @P1 FMUL R8, R8, 0.25 ;  /* 0x3e80000008081820 */ /* 0x000fcc0000400000 */
[----:B------:R-:W1:Y:S02]  /*01f0*/  MUFU.RCP R8, R8 ;  /* 0x0000000800087308 */ /* 0x000e640000001000 */
[----:B-1----:R-:W-:Y:S01]  /*0200*/  FMUL R9, R8, R3 ;  /* 0x0000000308097220 */ /* 0x002fe20000400000 */
[----:B--2---:R-:W-:-:S04]  /*0210*/  IMAD.WIDE R2, R7, 0x4, R4 ;  /* 0x0000000407027825 */ /* 0x004fc800078e0204 */
[----:B----4-:R-:W-:Y:S01]  /*0220*/  FMUL R9, R9, R0 ;  /* 0x0000000009097220 */ /* 0x010fe20000400000 */
[----:B------:R-:W-:Y:S06]  /*0230*/  @P0 EXIT ;  /* 0x000000000000094d */ /* 0x000fec0003800000 */
[----:B------:R-:W-:Y:S01]  /*0240*/  STG.E desc[UR4][R2.64], R9 ;  /* 0x0000000902007986 */ /* 0x000fe2000c101904 */
[----:B------:R-:W-:Y:S05]  /*0250*/  EXIT ;  /* 0x000000000000794d */ /* 0x000fea0003800000 */
.L_x_0:
[----:B------:R-:W-:-:S00]  /*0260*/  BRA `(.L_x_0) ;  /* 0xfffffffc00fc7947 */ /* 0x000fc0000383ffff */
[----:B------:R-:W-:-:S00]  /*0270*/  NOP ;  /* 0x0000000000007918 */ /* 0x000fc00000000000 */
        /* <DEDUP_REMOVED lines=8> */
.L_x_1:


//--------------------- .nv.constant0.triton_poi_fused_mul_3 --------------------------
	.section	.nv.constant0.triton_poi_fused_mul_3,"a",@progbits
	.sectionflags	@""
	.align	4
.nv.constant0.triton_poi_fused_mul_3:
	.zero		556
